//
// Generated by NVIDIA NVVM Compiler
//
// Compiler Build ID: CL-36424714
// Cuda compilation tools, release 13.0, V13.0.88
// Based on NVVM 20.0.0
//

.version 9.0
.target sm_100
.address_size 64

	// .globl	_Z12helloFromGPUi
.extern .func  (.param .b32 func_retval0) vprintf
(
	.param .b64 vprintf_param_0,
	.param .b64 vprintf_param_1
)
;
.global .align 1 .b8 $str[43] = {72, 101, 108, 108, 111, 32, 102, 114, 111, 109, 32, 71, 80, 85, 32, 119, 105, 116, 104, 32, 103, 114, 105, 100, 32, 37, 100, 32, 97, 110, 100, 32, 116, 104, 114, 101, 97, 100, 32, 37, 100, 10};

.visible .entry _Z12helloFromGPUi(
	.param .u32 _Z12helloFromGPUi_param_0
)
{
	.local .align 8 .b8 	__local_depot0[8];
	.reg .b64 	%SP;
	.reg .b64 	%SPL;
	.reg .b32 	%r<5>;
	.reg .b64 	%rd<5>;

	mov.u64 	%SPL, __local_depot0;
	cvta.local.u64 	%SP, %SPL;
	ld.param.u32 	%r1, [_Z12helloFromGPUi_param_0];
	add.u64 	%rd1, %SP, 0;
	add.u64 	%rd2, %SPL, 0;
	mov.u32 	%r2, %tid.x;
	st.local.v2.u32 	[%rd2], {%r1, %r2};
	mov.u64 	%rd3, $str;
	cvta.global.u64 	%rd4, %rd3;
	{ // callseq 0, 0
	.param .b64 param0;
	st.param.b64 	[param0], %rd4;
	.param .b64 param1;
	st.param.b64 	[param1], %rd1;
	.param .b32 retval0;
	call.uni (retval0), 
	vprintf, 
	(
	param0, 
	param1
	);
	ld.param.b32 	%r3, [retval0];
	} // callseq 0
	ret;

}


// ===== COMPILED SASS (sm_100) =====

	.target	sm_100

	.elftype	@"ET_EXEC"


//--------------------- .note.nv.tkinfo           --------------------------
	.section	.note.nv.tkinfo,"",@"SHT_NOTE"
	.sectionflags	@"SHF_NOTE_NV_TKINFO"
	.tkinfo
        /*0018*/ 	.word	0x00000002
        /*0030*/ 	.string	""
        /*0030*/ 	.string	"ptxas"
        /*0030*/ 	.string	"Cuda compilation tools, release 13.0, V13.0.88"
        /*0030*/ 	.string	"Build cuda_13.0.r13.0/compiler.36424714_0"
        /*0030*/ 	.string	"-arch sm_100 -m 64 "



//--------------------- .note.nv.cuinfo           --------------------------
	.section	.note.nv.cuinfo,"",@"SHT_NOTE"
	.sectionflags	@"SHF_NOTE_NV_CUINFO"
        /*0018*/ 	.short	0x0002
        /*001a*/ 	.short	0x0064
        /*001c*/ 	.short	0x0082
	.zero		2


//--------------------- .nv.info                  --------------------------
	.section	.nv.info,"",@"SHT_CUDA_INFO"
	.align	4


	//----- nvinfo : EIATTR_REGCOUNT
	.align		4
        /*0000*/ 	.byte	0x04, 0x2f
        /*0002*/ 	.short	(.L_2 - .L_1)
	.align		4
.L_1:
        /*0004*/ 	.word	index@(_Z12helloFromGPUi)
        /*0008*/ 	.word	0x00000018


	//----- nvinfo : EIATTR_FRAME_SIZE
	.align		4
.L_2:
        /*000c*/ 	.byte	0x04, 0x11
        /*000e*/ 	.short	(.L_4 - .L_3)
	.align		4
.L_3:
        /*0010*/ 	.word	index@(_Z12helloFromGPUi)
        /*0014*/ 	.word	0x00000008


	//----- nvinfo : EIATTR_MIN_STACK_SIZE
	.align		4
.L_4:
        /*0018*/ 	.byte	0x04, 0x12
        /*001a*/ 	.short	(.L_6 - .L_5)
	.align		4
.L_5:
        /*001c*/ 	.word	index@(_Z12helloFromGPUi)
        /*0020*/ 	.word	0x00000008
.L_6:


//--------------------- .nv.compat                --------------------------
	.section	.nv.compat,"",@"SHT_CUDA_COMPAT_INFO"
	.align	4
        /*0000*/ 	.byte	0x02, 0x09, 0x00, 0x00, 0x02, 0x02, 0x01, 0x00, 0x02, 0x05, 0x05, 0x00, 0x03, 0x07, 0x01, 0x01
        /*0010*/ 	.byte	0x02, 0x03, 0x00, 0x00, 0x02, 0x06, 0x01, 0x00, 0x04, 0x0b, 0x08, 0x00, 0x09, 0x00, 0x00, 0x00
        /*0020*/ 	.byte	0x00, 0x00, 0x00, 0x00


//--------------------- .nv.info._Z12helloFromGPUi --------------------------
	.section	.nv.info._Z12helloFromGPUi,"",@"SHT_CUDA_INFO"
	.sectionflags	@""
	.align	4


	//----- nvinfo : EIATTR_CUDA_API_VERSION
	.align		4
        /*0000*/ 	.byte	0x04, 0x37
        /*0002*/ 	.short	(.L_8 - .L_7)
.L_7:
        /*0004*/ 	.word	0x00000082


	//----- nvinfo : EIATTR_KPARAM_INFO
	.align		4
.L_8:
        /*0008*/ 	.byte	0x04, 0x17
        /*000a*/ 	.short	(.L_10 - .L_9)
.L_9:
        /*000c*/ 	.word	0x00000000
        /*0010*/ 	.short	0x0000
        /*0012*/ 	.short	0x0000
        /*0014*/ 	.byte	0x00, 0xf0, 0x11, 0x00


	//----- nvinfo : EIATTR_SPARSE_MMA_MASK
	.align		4
.L_10:
        /*0018*/ 	.byte	0x03, 0x50
        /*001a*/ 	.short	0x0000


	//----- nvinfo : EIATTR_MAXREG_COUNT
	.align		4
        /*001c*/ 	.byte	0x03, 0x1b
        /*001e*/ 	.short	0x00ff


	//----- nvinfo : EIATTR_EXTERNS
	.align		4
        /*0020*/ 	.byte	0x04, 0x0f
        /*0022*/ 	.short	(.L_12 - .L_11)


	//   ....[0]....
	.align		4
.L_11:
        /*0024*/ 	.word	index@(vprintf)


	//----- nvinfo : EIATTR_MERCURY_ISA_VERSION
	.align		4
.L_12:
        /*0028*/ 	.byte	0x03, 0x5f
        /*002a*/ 	.short	0x0101


	//----- nvinfo : EIATTR_VRC_CTA_INIT_COUNT
	.align		4
        /*002c*/ 	.byte	0x02, 0x4a
	.zero		1
	.zero		1


	//----- nvinfo : EIATTR_SYSCALL_OFFSETS
	.align		4
        /*0030*/ 	.byte	0x04, 0x46
        /*0032*/ 	.short	(.L_14 - .L_13)


	//   ....[0]....
.L_13:
        /*0034*/ 	.word	0x000000f0


	//----- nvinfo : EIATTR_EXIT_INSTR_OFFSETS
	.align		4
.L_14:
        /*0038*/ 	.byte	0x04, 0x1c
        /*003a*/ 	.short	(.L_16 - .L_15)


	//   ....[0]....
.L_15:
        /*003c*/ 	.word	0x00000100


	//----- nvinfo : EIATTR_CBANK_PARAM_SIZE
	.align		4
.L_16:
        /*0040*/ 	.byte	0x03, 0x19
        /*0042*/ 	.short	0x0004


	//----- nvinfo : EIATTR_PARAM_CBANK
	.align		4
        /*0044*/ 	.byte	0x04, 0x0a
        /*0046*/ 	.short	(.L_18 - .L_17)
	.align		4
.L_17:
        /*0048*/ 	.word	index@(.nv.constant0._Z12helloFromGPUi)
        /*004c*/ 	.short	0x0380
        /*004e*/ 	.short	0x0004


	//----- nvinfo : EIATTR_SW_WAR
	.align		4
.L_18:
        /*0050*/ 	.byte	0x04, 0x36
        /*0052*/ 	.short	(.L_20 - .L_19)
.L_19:
        /*0054*/ 	.word	0x00000008
.L_20:


//--------------------- .nv.callgraph             --------------------------
	.section	.nv.callgraph,"",@"SHT_CUDA_CALLGRAPH"
	.align	4
	.sectionentsize	8
	.align		4
        /*0000*/ 	.word	0x00000000
	.align		4
        /*0004*/ 	.word	0xffffffff
	.align		4
        /*0008*/ 	.word	index@(_Z12helloFromGPUi)
	.align		4
        /*000c*/ 	.word	index@(vprintf)
	.align		4
        /*0010*/ 	.word	0x00000000
	.align		4
        /*0014*/ 	.word	0xfffffffe
	.align		4
        /*0018*/ 	.word	0x00000000
	.align		4
        /*001c*/ 	.word	0xfffffffd
	.align		4
        /*0020*/ 	.word	0x00000000
	.align		4
        /*0024*/ 	.word	0xfffffffc


//--------------------- .nv.constant4             --------------------------
	.section	.nv.constant4,"a",@progbits
	.align	8
	.align		8
.nv.constant4:
        /*0000*/ 	.dword	vprintf
	.align		8
        /*0008*/ 	.dword	$str


//--------------------- .text._Z12helloFromGPUi   --------------------------
	.section	.text._Z12helloFromGPUi,"ax",@progbits
	.align	128
        .global         _Z12helloFromGPUi
        .type           _Z12helloFromGPUi,@function
        .size           _Z12helloFromGPUi,(.L_x_2 - _Z12helloFromGPUi)
        .other          _Z12helloFromGPUi,@"STO_CUDA_ENTRY STV_DEFAULT"
_Z12helloFromGPUi:
.text._Z12helloFromGPUi:
[----:B------:R-:W0:Y:S01]  /*0000*/  LDC R1, c[0x0][0x37c] ;  /* 0x0000df00ff017b82 */ /* 0x000e220000000800 */
[----:B------:R-:W1:Y:S07]  /*0010*/  S2R R9, SR_TID.X ;  /* 0x0000000000097919 */ /* 0x000e6e0000002100 */
[----:B------:R-:W1:Y:S01]  /*0020*/  LDC R8, c[0x0][0x380] ;  /* 0x0000e000ff087b82 */ /* 0x000e620000000800 */
[----:B0-----:R-:W-:Y:S01]  /*0030*/  VIADD R1, R1, 0xfffffff8 ;  /* 0xfffffff801017836 */ /* 0x001fe20000000000 */
[----:B------:R-:W-:Y:S01]  /*0040*/  MOV R0, 0x0 ;  /* 0x0000000000007802 */ /* 0x000fe20000000f00 */
[----:B------:R-:W0:Y:S01]  /*0050*/  LDCU UR4, c[0x0][0x2f8] ;  /* 0x00005f00ff0477ac */ /* 0x000e220008000800 */
[----:B------:R-:W2:Y:S04]  /*0060*/  LDCU.64 UR6, c[0x4][0x8] ;  /* 0x01000100ff0677ac */ /* 0x000ea80008000a00 */
[----:B------:R3:W4:Y:S01]  /*0070*/  LDC.64 R2, c[0x4][R0] ;  /* 0x0100000000027b82 */ /* 0x0007220000000a00 */
[----:B------:R-:W5:Y:S01]  /*0080*/  LDCU UR5, c[0x0][0x2fc] ;  /* 0x00005f80ff0577ac */ /* 0x000f620008000800 */
[----:B0-----:R-:W-:Y:S01]  /*0090*/  IADD3 R6, P0, PT, R1, UR4, RZ ;  /* 0x0000000401067c10 */ /* 0x001fe2000ff1e0ff */
[----:B--2---:R-:W-:Y:S01]  /*00a0*/  IMAD.U32 R4, RZ, RZ, UR6 ;  /* 0x00000006ff047e24 */ /* 0x004fe2000f8e00ff */
[----:B------:R-:W-:-:S03]  /*00b0*/  MOV R5, UR7 ;  /* 0x0000000700057c02 */ /* 0x000fc60008000f00 */
[----:B-----5:R-:W-:Y:S01]  /*00c0*/  IMAD.X R7, RZ, RZ, UR5, P0 ;  /* 0x00000005ff077e24 */ /* 0x020fe200080e06ff */
[----:B-1----:R3:W-:Y:S07]  /*00d0*/  STL.64 [R1], R8 ;  /* 0x0000000801007387 */ /* 0x0027ee0000100a00 */
[----:B------:R-:W-:-:S07]  /*00e0*/  LEPC R20, `(.L_x_0) ;  /* 0x000000001014794e */ /* 0x000fce0000000000 */
[----:B---34-:R-:W-:Y:S05]  /*00f0*/  CALL.ABS.NOINC R2 ;  /* 0x0000000002007343 */ /* 0x018fea0003c00000 */
.L_x_0:
[----:B------:R-:W-:Y:S05]  /*0100*/  EXIT ;  /* 0x000000000000794d */ /* 0x000fea0003800000 */
.L_x_1:
[----:B------:R-:W-:-:S00]  /*0110*/  BRA `(.L_x_1) ;  /* 0xfffffffc00fc7947 */ /* 0x000fc0000383ffff */
[----:B------:R-:W-:-:S00]  /*0120*/  NOP ;  /* 0x0000000000007918 */ /* 0x000fc00000000000 */
        /* <DEDUP_REMOVED lines=13> */
.L_x_2:


//--------------------- .nv.global.init           --------------------------
	.section	.nv.global.init,"aw",@progbits
.nv.global.init:
	.type		$str,@object
	.size		$str,(.L_0 - $str)
$str:
        /*0000*/ 	.byte	0x48, 0x65, 0x6c, 0x6c, 0x6f, 0x20, 0x66, 0x72, 0x6f, 0x6d, 0x20, 0x47, 0x50, 0x55, 0x20, 0x77
        /*0010*/ 	.byte	0x69, 0x74, 0x68, 0x20, 0x67, 0x72, 0x69, 0x64, 0x20, 0x25, 0x64, 0x20, 0x61, 0x6e, 0x64, 0x20
        /*0020*/ 	.byte	0x74, 0x68, 0x72, 0x65, 0x61, 0x64, 0x20, 0x25, 0x64, 0x0a, 0x00
.L_0:


//--------------------- .nv.shared.reserved.0     --------------------------
	.section	.nv.shared.reserved.0,"aw",@nobits
	.weak		__nv_reservedSMEM_offset_0_alias
	.size		__nv_reservedSMEM_offset_0_alias, 0, 64
	.other		__nv_reservedSMEM_offset_0_alias,@"STO_CUDA_RESERVED_SHARED STV_DEFAULT"
__nv_reservedSMEM_offset_0_alias:
	.zero		0
	.zero		64


//--------------------- .nv.constant0._Z12helloFromGPUi --------------------------
	.section	.nv.constant0._Z12helloFromGPUi,"a",@progbits
	.sectionflags	@""
	.align	4
.nv.constant0._Z12helloFromGPUi:
	.zero		900


//--------------------- SYMBOLS --------------------------

	.type		.nv.reservedSmem.offset0,@object
	.size		.nv.reservedSmem.offset0,0x4
	.type		vprintf,@function
